	.headerflags	@"EF_CUDA_TEXMODE_UNIFIED EF_CUDA_64BIT_ADDRESS EF_CUDA_ACCELERATORS EF_CUDA_SM90 EF_CUDA_VIRTUAL_SM(EF_CUDA_SM90)"
	.elftype	@"ET_EXEC"


//--------------------- .nv.info                  --------------------------
	.section	.nv.info,"",@"SHT_CUDA_INFO"
	.align	4


	//----- nvinfo : EIATTR_REGCOUNT
	.align		4
        /*0000*/ 	.byte	0x04, 0x2f
        /*0002*/ 	.short	(.L_3 - .L_2)
	.align		4
.L_2:
        /*0004*/ 	.word	index@(triton_poi_fused__native_batch_norm_legit_no_training_hardtanh_15)
        /*0008*/ 	.word	0x00000020


	//----- nvinfo : EIATTR_MIN_STACK_SIZE
	.align		4
.L_3:
        /*000c*/ 	.byte	0x04, 0x12
        /*000e*/ 	.short	(.L_5 - .L_4)
	.align		4
.L_4:
        /*0010*/ 	.word	index@(triton_poi_fused__native_batch_norm_legit_no_training_hardtanh_15)
        /*0014*/ 	.word	0x00000000


	//----- nvinfo : EIATTR_FRAME_SIZE
	.align		4
.L_5:
        /*0018*/ 	.byte	0x04, 0x11
        /*001a*/ 	.short	(.L_7 - .L_6)
	.align		4
.L_6:
        /*001c*/ 	.word	index@(triton_poi_fused__native_batch_norm_legit_no_training_hardtanh_15)
        /*0020*/ 	.word	0x00000000


	//----- nvinfo : EIATTR_MIN_STACK_SIZE
	.align		4
.L_7:
        /*0024*/ 	.byte	0x04, 0x12
        /*0026*/ 	.short	(.L_9 - .L_8)
	.align		4
.L_8:
        /*0028*/ 	.word	index@(triton_poi_fused__native_batch_norm_legit_no_training_hardtanh_15)
        /*002c*/ 	.word	0x00000000
.L_9:


//--------------------- .nv.info.triton_poi_fused__native_batch_norm_legit_no_training_hardtanh_15 --------------------------
	.section	.nv.info.triton_poi_fused__native_batch_norm_legit_no_training_hardtanh_15,"",@"SHT_CUDA_INFO"
	.sectionflags	@""
	.align	4


	//----- nvinfo : EIATTR_CUDA_API_VERSION
	.align		4
        /*0000*/ 	.byte	0x04, 0x37
        /*0002*/ 	.short	(.L_11 - .L_10)
.L_10:
        /*0004*/ 	.word	0x0000007c


	//----- nvinfo : EIATTR_KPARAM_INFO
	.align		4
.L_11:
        /*0008*/ 	.byte	0x04, 0x17
        /*000a*/ 	.short	(.L_13 - .L_12)
.L_12:
        /*000c*/ 	.word	0x00000000
        /*0010*/ 	.short	0x0006
        /*0012*/ 	.short	0x0030
        /*0014*/ 	.byte	0x00, 0xf0, 0x11, 0x00


	//----- nvinfo : EIATTR_KPARAM_INFO
	.align		4
.L_13:
        /*0018*/ 	.byte	0x04, 0x17
        /*001a*/ 	.short	(.L_15 - .L_14)
.L_14:
        /*001c*/ 	.word	0x00000000
        /*0020*/ 	.short	0x0005
        /*0022*/ 	.short	0x0028
        /*0024*/ 	.byte	0x00, 0xf4, 0x21, 0x00


	//----- nvinfo : EIATTR_KPARAM_INFO
	.align		4
.L_15:
        /*0028*/ 	.byte	0x04, 0x17
        /*002a*/ 	.short	(.L_17 - .L_16)
.L_16:
        /*002c*/ 	.word	0x00000000
        /*0030*/ 	.short	0x0004
        /*0032*/ 	.short	0x0020
        /*0034*/ 	.byte	0x00, 0xf4, 0x21, 0x00


	//----- nvinfo : EIATTR_KPARAM_INFO
	.align		4
.L_17:
        /*0038*/ 	.byte	0x04, 0x17
        /*003a*/ 	.short	(.L_19 - .L_18)
.L_18:
        /*003c*/ 	.word	0x00000000
        /*0040*/ 	.short	0x0003
        /*0042*/ 	.short	0x0018
        /*0044*/ 	.byte	0x00, 0xf4, 0x21, 0x00


	//----- nvinfo : EIATTR_KPARAM_INFO
	.align		4
.L_19:
        /*0048*/ 	.byte	0x04, 0x17
        /*004a*/ 	.short	(.L_21 - .L_20)
.L_20:
        /*004c*/ 	.word	0x00000000
        /*0050*/ 	.short	0x0002
        /*0052*/ 	.short	0x0010
        /*0054*/ 	.byte	0x00, 0xf4, 0x21, 0x00


	//----- nvinfo : EIATTR_KPARAM_INFO
	.align		4
.L_21:
        /*0058*/ 	.byte	0x04, 0x17
        /*005a*/ 	.short	(.L_23 - .L_22)
.L_22:
        /*005c*/ 	.word	0x00000000
        /*0060*/ 	.short	0x0001
        /*0062*/ 	.short	0x0008
        /*0064*/ 	.byte	0x00, 0xf4, 0x21, 0x00


	//----- nvinfo : EIATTR_KPARAM_INFO
	.align		4
.L_23:
        /*0068*/ 	.byte	0x04, 0x17
        /*006a*/ 	.short	(.L_25 - .L_24)
.L_24:
        /*006c*/ 	.word	0x00000000
        /*0070*/ 	.short	0x0000
        /*0072*/ 	.short	0x0000
        /*0074*/ 	.byte	0x00, 0xf4, 0x21, 0x00


	//----- nvinfo : EIATTR_SPARSE_MMA_MASK
	.align		4
.L_25:
        /*0078*/ 	.byte	0x03, 0x50
        /*007a*/ 	.short	0x0000


	//----- nvinfo : EIATTR_MAXREG_COUNT
	.align		4
        /*007c*/ 	.byte	0x03, 0x1b
        /*007e*/ 	.short	0x00ff


	//----- nvinfo : EIATTR_EXIT_INSTR_OFFSETS
	.align		4
        /*0080*/ 	.byte	0x04, 0x1c
        /*0082*/ 	.short	(.L_27 - .L_26)


	//   ....[0]....
.L_26:
        /*0084*/ 	.word	0x00000d30


	//   ....[1]....
        /*0088*/ 	.word	0x00000d50


	//----- nvinfo : EIATTR_REQNTID
	.align		4
.L_27:
        /*008c*/ 	.byte	0x04, 0x10
        /*008e*/ 	.short	(.L_29 - .L_28)
.L_28:
        /*0090*/ 	.word	0x00000080
        /*0094*/ 	.word	0x00000001
        /*0098*/ 	.word	0x00000001


	//----- nvinfo : EIATTR_CBANK_PARAM_SIZE
	.align		4
.L_29:
        /*009c*/ 	.byte	0x03, 0x19
        /*009e*/ 	.short	0x0034


	//----- nvinfo : EIATTR_PARAM_CBANK
	.align		4
        /*00a0*/ 	.byte	0x04, 0x0a
        /*00a2*/ 	.short	(.L_31 - .L_30)
	.align		4
.L_30:
        /*00a4*/ 	.word	index@(.nv.constant0.triton_poi_fused__native_batch_norm_legit_no_training_hardtanh_15)
        /*00a8*/ 	.short	0x0210
        /*00aa*/ 	.short	0x0034


	//----- nvinfo : EIATTR_SW_WAR
	.align		4
.L_31:
        /*00ac*/ 	.byte	0x04, 0x36
        /*00ae*/ 	.short	(.L_33 - .L_32)
.L_32:
        /*00b0*/ 	.word	0x00000008
.L_33:


//--------------------- .nv.callgraph             --------------------------
	.section	.nv.callgraph,"",@"SHT_CUDA_CALLGRAPH"
	.align	4
	.sectionentsize	8
	.align		4
        /*0000*/ 	.word	0x00000000
	.align		4
        /*0004*/ 	.word	0xffffffff
	.align		4
        /*0008*/ 	.word	0x00000000
	.align		4
        /*000c*/ 	.word	0xfffffffe
	.align		4
        /*0010*/ 	.word	0x00000000
	.align		4
        /*0014*/ 	.word	0xfffffffd
	.align		4
        /*0018*/ 	.word	0x00000000
	.align		4
        /*001c*/ 	.word	0xfffffffc


//--------------------- .nv.constant4             --------------------------
	.section	.nv.constant4,"a",@progbits
	.align	8
	.align		8
.nv.constant4:
        /*0000*/ 	.dword	_$_str
	.align		8
        /*0008*/ 	.dword	_$_str_$_2


//--------------------- .text.triton_poi_fused__native_batch_norm_legit_no_training_hardtanh_15 --------------------------
	.section	.text.triton_poi_fused__native_batch_norm_legit_no_training_hardtanh_15,"ax",@progbits
	.align	128
        .global         triton_poi_fused__native_batch_norm_legit_no_training_hardtanh_15
        .type           triton_poi_fused__native_batch_norm_legit_no_training_hardtanh_15,@function
        .size           triton_poi_fused__native_batch_norm_legit_no_training_hardtanh_15,(.L_x_1 - triton_poi_fused__native_batch_norm_legit_no_training_hardtanh_15)
        .other          triton_poi_fused__native_batch_norm_legit_no_training_hardtanh_15,@"STO_CUDA_ENTRY STV_DEFAULT"
triton_poi_fused__native_batch_norm_legit_no_training_hardtanh_15:
.text.triton_poi_fused__native_batch_norm_legit_no_training_hardtanh_15:
[----:B------:R-:W0:Y:S02]  /*0000*/  LDC R1, c[0x0][0x28] ;  /* 0x00000a00ff017b82 */ /* 0x000e240000000800 */
[----:B------:R-:W1:Y:S01]  /*0010*/  S2R R0, SR_TID.X ;  /* 0x0000000000007919 */ /* 0x000e620000002100 */
[----:B------:R-:W2:Y:S01]  /*0020*/  LDC.64 R28, c[0x0][0x210] ;  /* 0x00008400ff1c7b82 */ /* 0x000ea20000000a00 */
[----:B------:R-:W-:Y:S02]  /*0030*/  CS2R R4, SRZ ;  /* 0x0000000000047805 */ /* 0x000fe4000001ff00 */
[----:B------:R-:W-:Y:S01]  /*0040*/  CS2R R6, SRZ ;  /* 0x0000000000067805 */ /* 0x000fe2000001ff00 */
[----:B------:R-:W3:Y:S01]  /*0050*/  S2R R3, SR_CTAID.X ;  /* 0x0000000000037919 */ /* 0x000ee20000002500 */
[----:B------:R-:W-:Y:S02]  /*0060*/  CS2R R8, SRZ ;  /* 0x0000000000087805 */ /* 0x000fe4000001ff00 */
[----:B------:R-:W-:Y:S01]  /*0070*/  CS2R R10, SRZ ;  /* 0x00000000000a7805 */ /* 0x000fe2000001ff00 */
[----:B------:R-:W-:Y:S01]  /*0080*/  ULDC.64 UR4, c[0x0][0x208] ;  /* 0x0000820000047ab9 */ /* 0x000fe20000000a00 */
[----:B------:R-:W4:Y:S08]  /*0090*/  LDC.64 R20, c[0x0][0x218] ;  /* 0x00008600ff147b82 */ /* 0x000f300000000a00 */
[----:B------:R-:W5:Y:S01]  /*00a0*/  LDC.64 R26, c[0x0][0x220] ;  /* 0x00008800ff1a7b82 */ /* 0x000f620000000a00 */
[----:B-1----:R-:W-:-:S05]  /*00b0*/  IMAD.SHL.U32 R0, R0, 0x4, RZ ;  /* 0x0000000400007824 */ /* 0x002fca00078e00ff */
[----:B------:R-:W-:-:S05]  /*00c0*/  LOP3.LUT R0, R0, 0x1fc, RZ, 0xc0, !PT ;  /* 0x000001fc00007812 */ /* 0x000fca00078ec0ff */
[----:B---3--:R-:W-:-:S04]  /*00d0*/  IMAD R2, R3, 0x400, R0 ;  /* 0x0000040003027824 */ /* 0x008fc800078e0200 */
[C---:B------:R-:W-:Y:S01]  /*00e0*/  IMAD.HI R0, R2.reuse, 0x2aaaaaab, RZ ;  /* 0x2aaaaaab02007827 */ /* 0x040fe200078e02ff */
[----:B------:R-:W-:-:S03]  /*00f0*/  ISETP.GE.AND P1, PT, R2, 0x12c00, PT ;  /* 0x00012c000200780c */ /* 0x000fc60003f26270 */
[----:B--2---:R-:W-:Y:S01]  /*0100*/  IMAD.WIDE R28, R2, 0x4, R28 ;  /* 0x00000004021c7825 */ /* 0x004fe200078e021c */
[----:B------:R-:W-:-:S04]  /*0110*/  SHF.R.U32.HI R3, RZ, 0x1f, R0 ;  /* 0x0000001fff037819 */ /* 0x000fc80000011600 */
[----:B------:R-:W-:-:S05]  /*0120*/  LEA.HI R3, R0, R3, RZ, 0x1b ;  /* 0x0000000300037211 */ /* 0x000fca00078fd8ff */
[----:B------:R-:W-:Y:S01]  /*0130*/  IMAD R3, R3, -0xc0, R2 ;  /* 0xffffff4003037824 */ /* 0x000fe200078e0202 */
[----:B------:R-:W2:Y:S03]  /*0140*/  @!P1 LDG.E.128 R8, desc[UR4][R28.64] ;  /* 0x000000041c089981 */ /* 0x000ea6000c1e1d00 */
[----:B----4-:R-:W-:-:S05]  /*0150*/  IMAD.WIDE R12, R3, 0x4, R20 ;  /* 0x00000004030c7825 */ /* 0x010fca00078e0214 */
[----:B------:R1:W2:Y:S01]  /*0160*/  @!P1 LDG.E.EL.128 R4, desc[UR4][R12.64] ;  /* 0x000000040c049981 */ /* 0x0002a2000c2e1d00 */
[----:B------:R-:W-:-:S04]  /*0170*/  VIADD R0, R2, 0x200 ;  /* 0x0000020002007836 */ /* 0x000fc80000000000 */
[----:B------:R-:W-:-:S05]  /*0180*/  IMAD.HI R14, R0, 0x2aaaaaab, RZ ;  /* 0x2aaaaaab000e7827 */ /* 0x000fca00078e02ff */
[----:B------:R-:W-:-:S04]  /*0190*/  SHF.R.U32.HI R15, RZ, 0x1f, R14 ;  /* 0x0000001fff0f7819 */ /* 0x000fc8000001160e */
[----:B------:R-:W-:Y:S02]  /*01a0*/  LEA.HI R15, R14, R15, RZ, 0x1b ;  /* 0x0000000f0e0f7211 */ /* 0x000fe400078fd8ff */
[----:B------:R-:W-:Y:S02]  /*01b0*/  ISETP.GE.AND P0, PT, R0, 0x12c00, PT ;  /* 0x00012c000000780c */ /* 0x000fe40003f06270 */
[----:B-1----:R-:W-:Y:S01]  /*01c0*/  CS2R R12, SRZ ;  /* 0x00000000000c7805 */ /* 0x002fe2000001ff00 */
[----:B------:R-:W-:Y:S01]  /*01d0*/  IMAD R0, R15, -0xc0, R0 ;  /* 0xffffff400f007824 */ /* 0x000fe200078e0200 */
[----:B------:R-:W-:Y:S02]  /*01e0*/  CS2R R14, SRZ ;  /* 0x00000000000e7805 */ /* 0x000fe4000001ff00 */
[----:B------:R-:W-:Y:S01]  /*01f0*/  CS2R R22, SRZ ;  /* 0x0000000000167805 */ /* 0x000fe2000001ff00 */
[----:B------:R-:W-:Y:S01]  /*0200*/  IMAD.WIDE R24, R0, 0x4, R20 ;  /* 0x0000000400187825 */ /* 0x000fe200078e0214 */
[----:B------:R-:W-:-:S02]  /*0210*/  CS2R R20, SRZ ;  /* 0x0000000000147805 */ /* 0x000fc4000001ff00 */
[----:B------:R-:W-:Y:S02]  /*0220*/  CS2R R16, SRZ ;  /* 0x0000000000107805 */ /* 0x000fe4000001ff00 */
[----:B------:R-:W-:Y:S02]  /*0230*/  CS2R R18, SRZ ;  /* 0x0000000000127805 */ /* 0x000fe4000001ff00 */
[----:B------:R5:W3:Y:S04]  /*0240*/  @!P0 LDG.E.128 R20, desc[UR4][R28.64+0x800] ;  /* 0x000800041c148981 */ /* 0x000ae8000c1e1d00 */
[----:B------:R1:W3:Y:S01]  /*0250*/  @!P0 LDG.E.EL.128 R16, desc[UR4][R24.64] ;  /* 0x0000000418108981 */ /* 0x0002e2000c2e1d00 */
[----:B-----5:R-:W-:Y:S01]  /*0260*/  IMAD.WIDE R28, R0, 0x4, R26 ;  /* 0x00000004001c7825 */ /* 0x020fe200078e021a */
[----:B-1----:R-:W-:-:S03]  /*0270*/  CS2R R24, SRZ ;  /* 0x0000000000187805 */ /* 0x002fc6000001ff00 */
[----:B--2---:R-:W-:Y:S01]  /*0280*/  FADD R4, -R4, R8 ;  /* 0x0000000804047221 */ /* 0x004fe20000000100 */
[----:B------:R-:W-:Y:S01]  /*0290*/  FADD R5, -R5, R9 ;  /* 0x0000000905057221 */ /* 0x000fe20000000100 */
[----:B------:R-:W-:-:S05]  /*02a0*/  IMAD.WIDE R8, R3, 0x4, R26 ;  /* 0x0000000403087825 */ /* 0x000fca00078e021a */
[----:B------:R-:W2:Y:S01]  /*02b0*/  @!P1 LDG.E.EL.128 R12, desc[UR4][R8.64] ;  /* 0x00000004080c9981 */ /* 0x000ea2000c2e1d00 */
[----:B------:R-:W-:-:S06]  /*02c0*/  CS2R R26, SRZ ;  /* 0x00000000001a7805 */ /* 0x000fcc000001ff00 */
[----:B------:R-:W4:Y:S01]  /*02d0*/  @!P0 LDG.E.EL.128 R24, desc[UR4][R28.64] ;  /* 0x000000041c188981 */ /* 0x000f22000c2e1d00 */
[----:B------:R-:W-:Y:S01]  /*02e0*/  FADD R6, -R6, R10 ;  /* 0x0000000a06067221 */ /* 0x000fe20000000100 */
[----:B------:R-:W-:Y:S01]  /*02f0*/  FADD R7, -R7, R11 ;  /* 0x0000000b07077221 */ /* 0x000fe20000000100 */
[----:B------:R-:W-:Y:S02]  /*0300*/  IMAD.MOV.U32 R11, RZ, RZ, 0x3e800000 ;  /* 0x3e800000ff0b7424 */ /* 0x000fe400078e00ff */
[----:B---3--:R-:W-:Y:S01]  /*0310*/  FADD R16, -R16, R20 ;  /* 0x0000001410107221 */ /* 0x008fe20000000100 */
[----:B------:R-:W-:Y:S01]  /*0320*/  FADD R22, -R18, R22 ;  /* 0x0000001612167221 */ /* 0x000fe20000000100 */
[----:B------:R-:W-:Y:S01]  /*0330*/  FADD R21, -R17, R21 ;  /* 0x0000001511157221 */ /* 0x000fe20000000100 */
[----:B------:R-:W-:Y:S01]  /*0340*/  FADD R23, -R19, R23 ;  /* 0x0000001713177221 */ /* 0x000fe20000000100 */
[----:B--2---:R-:W-:-:S06]  /*0350*/  FADD R8, R12, 9.9999997473787516356e-06 ;  /* 0x3727c5ac0c087421 */ /* 0x004fcc0000000000 */
[----:B------:R-:W1:Y:S01]  /*0360*/  MUFU.SQRT R8, R8 ;  /* 0x0000000800087308 */ /* 0x000e620000002000 */
[----:B------:R-:W-:Y:S01]  /*0370*/  FADD R9, R13, 9.9999997473787516356e-06 ;  /* 0x3727c5ac0d097421 */ /* 0x000fe20000000000 */
[----:B------:R-:W-:Y:S01]  /*0380*/  FADD R10, R14, 9.9999997473787516356e-06 ;  /* 0x3727c5ac0e0a7421 */ /* 0x000fe20000000000 */
[----:B------:R-:W-:-:S05]  /*0390*/  FADD R15, R15, 9.9999997473787516356e-06 ;  /* 0x3727c5ac0f0f7421 */ /* 0x000fca0000000000 */
[----:B------:R-:W2:Y:S01]  /*03a0*/  MUFU.SQRT R9, R9 ;  /* 0x0000000900097308 */ /* 0x000ea20000002000 */
[----:B-1----:R-:W-:-:S07]  /*03b0*/  FSETP.GT.AND P6, PT, R8, 8.50705917302346158658e+37, PT ;  /* 0x7e8000000800780b */ /* 0x002fce0003fc4000 */
[----:B------:R-:W1:Y:S01]  /*03c0*/  MUFU.SQRT R10, R10 ;  /* 0x0000000a000a7308 */ /* 0x000e620000002000 */
[----:B------:R-:W-:-:S07]  /*03d0*/  FSETP.GEU.AND P2, PT, R8, 1.175494350822287508e-38, PT ;  /* 0x008000000800780b */ /* 0x000fce0003f4e000 */
[----:B------:R-:W3:Y:S01]  /*03e0*/  MUFU.SQRT R12, R15 ;  /* 0x0000000f000c7308 */ /* 0x000ee20000002000 */
[----:B----4-:R-:W-:Y:S01]  /*03f0*/  FADD R25, R25, 9.9999997473787516356e-06 ;  /* 0x3727c5ac19197421 */ /* 0x010fe20000000000 */
[----:B------:R-:W-:Y:S01]  /*0400*/  FADD R24, R24, 9.9999997473787516356e-06 ;  /* 0x3727c5ac18187421 */ /* 0x000fe20000000000 */
[----:B------:R-:W-:Y:S01]  /*0410*/  FADD R28, R27, 9.9999997473787516356e-06 ;  /* 0x3727c5ac1b1c7421 */ /* 0x000fe20000000000 */
[----:B--2---:R-:W-:Y:S01]  /*0420*/  FSETP.GT.AND P3, PT, R9, 8.50705917302346158658e+37, PT ;  /* 0x7e8000000900780b */ /* 0x004fe20003f64000 */
[----:B------:R-:W-:Y:S01]  /*0430*/  FADD R26, R26, 9.9999997473787516356e-06 ;  /* 0x3727c5ac1a1a7421 */ /* 0x000fe20000000000 */
[----:B------:R-:W-:Y:S01]  /*0440*/  FSEL R27, R11, 1, P6 ;  /* 0x3f8000000b1b7808 */ /* 0x000fe20003000000 */
[----:B------:R-:W-:Y:S01]  /*0450*/  @P6 FMUL R8, R8, 0.25 ;  /* 0x3e80000008086820 */ /* 0x000fe20000400000 */
[----:B------:R-:W2:Y:S01]  /*0460*/  MUFU.SQRT R14, R25 ;  /* 0x00000019000e7308 */ /* 0x000ea20000002000 */
[----:B-1----:R-:W-:Y:S02]  /*0470*/  FSETP.GT.AND P4, PT, R10, 8.50705917302346158658e+37, PT ;  /* 0x7e8000000a00780b */ /* 0x002fe40003f84000 */
[----:B------:R-:W-:Y:S01]  /*0480*/  @!P2 FMUL R8, R8, 16777216 ;  /* 0x4b8000000808a820 */ /* 0x000fe20000400000 */
[----:B------:R-:W-:Y:S01]  /*0490*/  @!P2 FMUL R27, R27, 16777216 ;  /* 0x4b8000001b1ba820 */ /* 0x000fe20000400000 */
[----:B---3--:R-:W-:-:S03]  /*04a0*/  FSETP.GT.AND P6, PT, R12, 8.50705917302346158658e+37, PT ;  /* 0x7e8000000c00780b */ /* 0x008fc60003fc4000 */
[----:B------:R1:W3:Y:S01]  /*04b0*/  MUFU.SQRT R13, R24 ;  /* 0x00000018000d7308 */ /* 0x0002e20000002000 */
[----:B------:R-:W-:-:S07]  /*04c0*/  FSETP.GEU.AND P2, PT, R10, 1.175494350822287508e-38, PT ;  /* 0x008000000a00780b */ /* 0x000fce0003f4e000 */
[----:B------:R-:W4:Y:S01]  /*04d0*/  MUFU.SQRT R20, R26 ;  /* 0x0000001a00147308 */ /* 0x000f220000002000 */
[C---:B------:R-:W-:Y:S01]  /*04e0*/  FSETP.GEU.AND P5, PT, R9.reuse, 1.175494350822287508e-38, PT ;  /* 0x008000000900780b */ /* 0x040fe20003fae000 */
[----:B------:R-:W-:Y:S01]  /*04f0*/  @P3 FMUL R9, R9, 0.25 ;  /* 0x3e80000009093820 */ /* 0x000fe20000400000 */
[C---:B-1----:R-:W-:Y:S01]  /*0500*/  FSEL R24, R11.reuse, 1, P3 ;  /* 0x3f8000000b187808 */ /* 0x042fe20001800000 */
[----:B------:R-:W-:Y:S01]  /*0510*/  @P4 FMUL R10, R10, 0.25 ;  /* 0x3e8000000a0a4820 */ /* 0x000fe20000400000 */
[C---:B------:R-:W-:Y:S01]  /*0520*/  FSETP.GEU.AND P3, PT, R12.reuse, 1.175494350822287508e-38, PT ;  /* 0x008000000c00780b */ /* 0x040fe20003f6e000 */
[----:B------:R-:W-:Y:S01]  /*0530*/  @P6 FMUL R12, R12, 0.25 ;  /* 0x3e8000000c0c6820 */ /* 0x000fe20000400000 */
[C---:B------:R-:W-:Y:S01]  /*0540*/  FSEL R18, R11.reuse, 1, P4 ;  /* 0x3f8000000b127808 */ /* 0x040fe20002000000 */
[----:B------:R-:W1:Y:S01]  /*0550*/  MUFU.RCP R8, R8 ;  /* 0x0000000800087308 */ /* 0x000e620000001000 */
[----:B------:R-:W-:Y:S02]  /*0560*/  FSEL R17, R11, 1, P6 ;  /* 0x3f8000000b117808 */ /* 0x000fe40003000000 */
[----:B--2---:R-:W-:Y:S01]  /*0570*/  FSETP.GT.AND P6, PT, R14, 8.50705917302346158658e+37, PT ;  /* 0x7e8000000e00780b */ /* 0x004fe20003fc4000 */
[----:B------:R-:W-:Y:S01]  /*0580*/  @!P2 FMUL R10, R10, 16777216 ;  /* 0x4b8000000a0aa820 */ /* 0x000fe20000400000 */
[----:B---3--:R-:W-:-:S03]  /*0590*/  FSETP.GT.AND P4, PT, R13, 8.50705917302346158658e+37, PT ;  /* 0x7e8000000d00780b */ /* 0x008fc60003f84000 */
[----:B------:R-:W2:Y:S01]  /*05a0*/  MUFU.SQRT R15, R28 ;  /* 0x0000001c000f7308 */ /* 0x000ea20000002000 */
[----:B------:R-:W-:Y:S01]  /*05b0*/  @!P2 FMUL R18, R18, 16777216 ;  /* 0x4b8000001212a820 */ /* 0x000fe20000400000 */
[----:B----4-:R-:W-:Y:S01]  /*05c0*/  FSETP.GT.AND P2, PT, R20, 8.50705917302346158658e+37, PT ;  /* 0x7e8000001400780b */ /* 0x010fe20003f44000 */
[----:B------:R-:W-:Y:S01]  /*05d0*/  @!P3 FMUL R12, R12, 16777216 ;  /* 0x4b8000000c0cb820 */ /* 0x000fe20000400000 */
[----:B------:R-:W-:Y:S01]  /*05e0*/  @!P3 FMUL R17, R17, 16777216 ;  /* 0x4b8000001111b820 */ /* 0x000fe20000400000 */
[----:B------:R-:W-:Y:S01]  /*05f0*/  @!P5 FMUL R9, R9, 16777216 ;  /* 0x4b8000000909d820 */ /* 0x000fe20000400000 */
[----:B------:R-:W-:Y:S01]  /*0600*/  FSETP.GEU.AND P3, PT, R14, 1.175494350822287508e-38, PT ;  /* 0x008000000e00780b */ /* 0x000fe20003f6e000 */
[----:B-1----:R-:W-:Y:S01]  /*0610*/  FMUL R27, R8, R27 ;  /* 0x0000001b081b7220 */ /* 0x002fe20000400000 */
[----:B------:R-:W-:Y:S01]  /*0620*/  @!P5 FMUL R24, R24, 16777216 ;  /* 0x4b8000001818d820 */ /* 0x000fe20000400000 */
[----:B------:R-:W-:Y:S01]  /*0630*/  @P6 FMUL R14, R14, 0.25 ;  /* 0x3e8000000e0e6820 */ /* 0x000fe20000400000 */
[----:B------:R-:W-:-:S02]  /*0640*/  FSEL R8, R11, 1, P6 ;  /* 0x3f8000000b087808 */ /* 0x000fc40003000000 */
[C---:B------:R-:W-:Y:S01]  /*0650*/  FSETP.GEU.AND P5, PT, R13.reuse, 1.175494350822287508e-38, PT ;  /* 0x008000000d00780b */ /* 0x040fe20003fae000 */
[----:B------:R-:W-:Y:S01]  /*0660*/  @P4 FMUL R13, R13, 0.25 ;  /* 0x3e8000000d0d4820 */ /* 0x000fe20000400000 */
[----:B------:R-:W-:Y:S02]  /*0670*/  FSEL R29, R11, 1, P4 ;  /* 0x3f8000000b1d7808 */ /* 0x000fe40002000000 */
[----:B--2---:R-:W-:Y:S01]  /*0680*/  FSETP.GT.AND P6, PT, R15, 8.50705917302346158658e+37, PT ;  /* 0x7e8000000f00780b */ /* 0x004fe20003fc4000 */
[----:B------:R1:W2:Y:S01]  /*0690*/  MUFU.RCP R25, R9 ;  /* 0x0000000900197308 */ /* 0x0002a20000001000 */
[C---:B------:R-:W-:Y:S01]  /*06a0*/  FSETP.GEU.AND P4, PT, R20.reuse, 1.175494350822287508e-38, PT ;  /* 0x008000001400780b */ /* 0x040fe20003f8e000 */
[----:B------:R-:W-:Y:S01]  /*06b0*/  @P2 FMUL R20, R20, 0.25 ;  /* 0x3e80000014142820 */ /* 0x000fe20000400000 */
[----:B-1----:R-:W-:Y:S02]  /*06c0*/  FSEL R9, R11, 1, P2 ;  /* 0x3f8000000b097808 */ /* 0x002fe40001000000 */
[----:B------:R-:W-:-:S03]  /*06d0*/  FSETP.GEU.AND P2, PT, R15, 1.175494350822287508e-38, PT ;  /* 0x008000000f00780b */ /* 0x000fc60003f4e000 */
[----:B------:R-:W1:Y:S04]  /*06e0*/  MUFU.RCP R19, R10 ;  /* 0x0000000a00137308 */ /* 0x000e680000001000 */
[----:B------:R-:W-:Y:S02]  /*06f0*/  @P6 FMUL R15, R15, 0.25 ;  /* 0x3e8000000f0f6820 */ /* 0x000fe40000400000 */
[----:B------:R-:W-:Y:S02]  /*0700*/  @!P4 FMUL R20, R20, 16777216 ;  /* 0x4b8000001414c820 */ /* 0x000fe40000400000 */
[----:B------:R-:W3:Y:S01]  /*0710*/  MUFU.RCP R12, R12 ;  /* 0x0000000c000c7308 */ /* 0x000ee20000001000 */
[----:B------:R-:W-:Y:S01]  /*0720*/  @!P3 FMUL R14, R14, 16777216 ;  /* 0x4b8000000e0eb820 */ /* 0x000fe20000400000 */
[----:B------:R-:W-:Y:S01]  /*0730*/  @!P2 FMUL R15, R15, 16777216 ;  /* 0x4b8000000f0fa820 */ /* 0x000fe20000400000 */
[----:B--2---:R-:W-:-:S05]  /*0740*/  FMUL R24, R25, R24 ;  /* 0x0000001819187220 */ /* 0x004fca0000400000 */
[----:B------:R-:W2:Y:S01]  /*0750*/  MUFU.RCP R25, R14 ;  /* 0x0000000e00197308 */ /* 0x000ea20000001000 */
[----:B-1----:R-:W-:Y:S01]  /*0760*/  FMUL R26, R19, R18 ;  /* 0x00000012131a7220 */ /* 0x002fe20000400000 */
[----:B------:R-:W-:Y:S01]  /*0770*/  @!P3 FMUL R8, R8, 16777216 ;  /* 0x4b8000000808b820 */ /* 0x000fe20000400000 */
[----:B------:R-:W-:Y:S01]  /*0780*/  @!P4 FMUL R9, R9, 16777216 ;  /* 0x4b8000000909c820 */ /* 0x000fe20000400000 */
[----:B------:R-:W1:Y:S04]  /*0790*/  LDC.64 R18, c[0x0][0x228] ;  /* 0x00008a00ff127b82 */ /* 0x000e680000000a00 */
[----:B------:R-:W4:Y:S01]  /*07a0*/  MUFU.RCP R20, R20 ;  /* 0x0000001400147308 */ /* 0x000f220000001000 */
[----:B---3--:R-:W-:Y:S01]  /*07b0*/  FMUL R12, R12, R17 ;  /* 0x000000110c0c7220 */ /* 0x008fe20000400000 */
[----:B------:R-:W-:-:S06]  /*07c0*/  FMUL R17, R26, R6 ;  /* 0x000000061a117220 */ /* 0x000fcc0000400000 */
[----:B------:R-:W3:Y:S01]  /*07d0*/  MUFU.RCP R15, R15 ;  /* 0x0000000f000f7308 */ /* 0x000ee20000001000 */
[----:B------:R-:W-:Y:S01]  /*07e0*/  FSEL R6, R11, 1, P6 ;  /* 0x3f8000000b067808 */ /* 0x000fe20003000000 */
[----:B--2---:R-:W-:-:S04]  /*07f0*/  FMUL R28, R25, R8 ;  /* 0x00000008191c7220 */ /* 0x004fc80000400000 */
[----:B------:R-:W-:Y:S01]  /*0800*/  @!P2 FMUL R6, R6, 16777216 ;  /* 0x4b8000000606a820 */ /* 0x000fe20000400000 */
[----:B----4-:R-:W-:-:S04]  /*0810*/  FMUL R25, R20, R9 ;  /* 0x0000000914197220 */ /* 0x010fc80000400000 */
[----:B------:R-:W-:Y:S01]  /*0820*/  FMUL R25, R25, R22 ;  /* 0x0000001619197220 */ /* 0x000fe20000400000 */
[----:B---3--:R-:W-:-:S04]  /*0830*/  FMUL R26, R15, R6 ;  /* 0x000000060f1a7220 */ /* 0x008fc80000400000 */
[----:B------:R-:W-:Y:S02]  /*0840*/  FMUL R26, R26, R23 ;  /* 0x000000171a1a7220 */ /* 0x000fe40000400000 */
[----:B------:R-:W2:Y:S01]  /*0850*/  LDC.64 R22, c[0x0][0x230] ;  /* 0x00008c00ff167b82 */ /* 0x000ea20000000a00 */
[----:B------:R-:W-:-:S04]  /*0860*/  @!P5 FMUL R13, R13, 16777216 ;  /* 0x4b8000000d0dd820 */ /* 0x000fc80000400000 */
[----:B------:R-:W3:Y:S01]  /*0870*/  MUFU.RCP R10, R13 ;  /* 0x0000000d000a7308 */ /* 0x000ee20000001000 */
[----:B------:R-:W-:Y:S01]  /*0880*/  @!P5 FMUL R29, R29, 16777216 ;  /* 0x4b8000001d1dd820 */ /* 0x000fe20000400000 */
[----:B------:R-:W-:Y:S01]  /*0890*/  FMUL R12, R12, R7 ;  /* 0x000000070c0c7220 */ /* 0x000fe20000400000 */
[----:B------:R-:W-:Y:S01]  /*08a0*/  FMUL R24, R24, R5 ;  /* 0x0000000518187220 */ /* 0x000fe20000400000 */
[----:B------:R-:W-:Y:S01]  /*08b0*/  FMUL R27, R27, R4 ;  /* 0x000000041b1b7220 */ /* 0x000fe20000400000 */
[----:B------:R-:W-:Y:S02]  /*08c0*/  CS2R R4, SRZ ;  /* 0x0000000000047805 */ /* 0x000fe4000001ff00 */
[----:B------:R-:W-:Y:S02]  /*08d0*/  CS2R R6, SRZ ;  /* 0x0000000000067805 */ /* 0x000fe4000001ff00 */
[----:B------:R-:W-:Y:S01]  /*08e0*/  CS2R R8, SRZ ;  /* 0x0000000000087805 */ /* 0x000fe2000001ff00 */
[----:B-1----:R-:W-:-:S05]  /*08f0*/  IMAD.WIDE R14, R3, 0x4, R18 ;  /* 0x00000004030e7825 */ /* 0x002fca00078e0212 */
[----:B------:R-:W4:Y:S01]  /*0900*/  @!P1 LDG.E.EL.128 R4, desc[UR4][R14.64] ;  /* 0x000000040e049981 */ /* 0x000f22000c2e1d00 */
[----:B---3--:R-:W-:Y:S01]  /*0910*/  FMUL R29, R10, R29 ;  /* 0x0000001d0a1d7220 */ /* 0x008fe20000400000 */
[----:B------:R-:W-:Y:S01]  /*0920*/  CS2R R10, SRZ ;  /* 0x00000000000a7805 */ /* 0x000fe2000001ff00 */
[----:B--2---:R-:W-:-:S05]  /*0930*/  IMAD.WIDE R22, R3, 0x4, R22 ;  /* 0x0000000403167825 */ /* 0x004fca00078e0216 */
[----:B------:R1:W4:Y:S02]  /*0940*/  @!P1 LDG.E.EL.128 R8, desc[UR4][R22.64] ;  /* 0x0000000416089981 */ /* 0x000324000c2e1d00 */
[----:B-1----:R-:W1:Y:S01]  /*0950*/  LDC.64 R22, c[0x0][0x230] ;  /* 0x00008c00ff167b82 */ /* 0x002e620000000a00 */
[----:B------:R-:W-:Y:S01]  /*0960*/  FMUL R28, R28, R21 ;  /* 0x000000151c1c7220 */ /* 0x000fe20000400000 */
[----:B------:R-:W-:Y:S01]  /*0970*/  CS2R R14, SRZ ;  /* 0x00000000000e7805 */ /* 0x000fe2000001ff00 */
[----:B------:R-:W-:-:S04]  /*0980*/  IMAD.WIDE R20, R0, 0x4, R18 ;  /* 0x0000000400147825 */ /* 0x000fc800078e0212 */
[----:B-1----:R-:W-:Y:S01]  /*0990*/  IMAD.WIDE R18, R0, 0x4, R22 ;  /* 0x0000000400127825 */ /* 0x002fe200078e0216 */
[----:B------:R-:W-:-:S03]  /*09a0*/  CS2R R22, SRZ ;  /* 0x0000000000167805 */ /* 0x000fc6000001ff00 */
[----:B----4-:R-:W-:Y:S01]  /*09b0*/  FFMA R7, R12, R7, R11 ;  /* 0x000000070c077223 */ /* 0x010fe2000000000b */
[----:B------:R-:W-:-:S06]  /*09c0*/  CS2R R12, SRZ ;  /* 0x00000000000c7805 */ /* 0x000fcc000001ff00 */
[----:B------:R1:W2:Y:S02]  /*09d0*/  @!P0 LDG.E.EL.128 R12, desc[UR4][R20.64] ;  /* 0x00000004140c8981 */ /* 0x0002a4000c2e1d00 */
[----:B-1----:R-:W-:-:S06]  /*09e0*/  CS2R R20, SRZ ;  /* 0x0000000000147805 */ /* 0x002fcc000001ff00 */
[----:B------:R-:W2:Y:S01]  /*09f0*/  @!P0 LDG.E.EL.128 R20, desc[UR4][R18.64] ;  /* 0x0000000412148981 */ /* 0x000ea2000c2e1d00 */
[----:B------:R-:W-:Y:S01]  /*0a00*/  FSETP.GTU.AND P2, PT, R7, RZ, PT ;  /* 0x000000ff0700720b */ /* 0x000fe20003f4c000 */
[----:B------:R-:W-:-:S03]  /*0a10*/  FFMA R6, R17, R6, R10 ;  /* 0x0000000611067223 */ /* 0x000fc6000000000a */
[----:B------:R-:W-:Y:S01]  /*0a20*/  FSEL R7, R7, RZ, P2 ;  /* 0x000000ff07077208 */ /* 0x000fe20001000000 */
[----:B------:R-:W-:Y:S01]  /*0a30*/  FFMA R5, R24, R5, R9 ;  /* 0x0000000518057223 */ /* 0x000fe20000000009 */
[----:B------:R-:W-:Y:S02]  /*0a40*/  FFMA R4, R27, R4, R8 ;  /* 0x000000041b047223 */ /* 0x000fe40000000008 */
[----:B------:R-:W-:Y:S01]  /*0a50*/  FSETP.GEU.AND P3, PT, R7, 6, PT ;  /* 0x40c000000700780b */ /* 0x000fe20003f6e000 */
[----:B------:R-:W1:Y:S01]  /*0a60*/  LDC.64 R8, c[0x0][0x238] ;  /* 0x00008e00ff087b82 */ /* 0x000e620000000a00 */
[----:B------:R-:W-:Y:S02]  /*0a70*/  FSETP.GTU.AND P5, PT, R6, RZ, PT ;  /* 0x000000ff0600720b */ /* 0x000fe40003fac000 */
[----:B------:R-:W-:Y:S02]  /*0a80*/  FSETP.GTU.AND P6, PT, R5, RZ, PT ;  /* 0x000000ff0500720b */ /* 0x000fe40003fcc000 */
[----:B------:R-:W-:-:S02]  /*0a90*/  FSETP.GTU.AND P2, PT, R4, RZ, PT ;  /* 0x000000ff0400720b */ /* 0x000fc40003f4c000 */
[----:B------:R-:W-:Y:S02]  /*0aa0*/  FSEL R6, R6, RZ, P5 ;  /* 0x000000ff06067208 */ /* 0x000fe40002800000 */
[----:B------:R-:W-:Y:S01]  /*0ab0*/  FSEL R5, R5, RZ, P6 ;  /* 0x000000ff05057208 */ /* 0x000fe20003000000 */
[----:B------:R-:W-:Y:S01]  /*0ac0*/  FMUL R29, R29, R16 ;  /* 0x000000101d1d7220 */ /* 0x000fe20000400000 */
[C---:B------:R-:W-:Y:S02]  /*0ad0*/  FSETP.NAN.AND P6, PT, R7.reuse, R7, PT ;  /* 0x000000070700720b */ /* 0x040fe40003fc8000 */
[----:B------:R-:W-:Y:S02]  /*0ae0*/  FSEL R4, R4, RZ, P2 ;  /* 0x000000ff04047208 */ /* 0x000fe40001000000 */
[----:B------:R-:W-:Y:S02]  /*0af0*/  FSETP.GEU.AND P2, PT, R6, 6, PT ;  /* 0x40c000000600780b */ /* 0x000fe40003f4e000 */
[----:B------:R-:W-:-:S02]  /*0b00*/  @P3 SEL R7, R7, 0x40c00000, P6 ;  /* 0x40c0000007073807 */ /* 0x000fc40003000000 */
[----:B------:R-:W-:Y:S01]  /*0b10*/  FSETP.GEU.AND P3, PT, R5, 6, PT ;  /* 0x40c000000500780b */ /* 0x000fe20003f6e000 */
[----:B-1----:R-:W-:-:S04]  /*0b20*/  IMAD.WIDE R8, R2, 0x4, R8 ;  /* 0x0000000402087825 */ /* 0x002fc800078e0208 */
[----:B--2---:R-:W-:Y:S01]  /*0b30*/  FFMA R15, R26, R15, R23 ;  /* 0x0000000f1a0f7223 */ /* 0x004fe20000000017 */
[----:B------:R-:W-:Y:S01]  /*0b40*/  FFMA R13, R28, R13, R21 ;  /* 0x0000000d1c0d7223 */ /* 0x000fe20000000015 */
[----:B------:R-:W-:-:S03]  /*0b50*/  FFMA R14, R25, R14, R22 ;  /* 0x0000000e190e7223 */ /* 0x000fc60000000016 */
[----:B------:R-:W-:Y:S01]  /*0b60*/  FSETP.GTU.AND P4, PT, R15, RZ, PT ;  /* 0x000000ff0f00720b */ /* 0x000fe20003f8c000 */
[----:B------:R-:W-:Y:S01]  /*0b70*/  FFMA R12, R29, R12, R20 ;  /* 0x0000000c1d0c7223 */ /* 0x000fe20000000014 */
[----:B------:R-:W-:Y:S02]  /*0b80*/  FSETP.GTU.AND P5, PT, R14, RZ, PT ;  /* 0x000000ff0e00720b */ /* 0x000fe40003fac000 */
[----:B------:R-:W-:Y:S02]  /*0b90*/  FSETP.GTU.AND P6, PT, R13, RZ, PT ;  /* 0x000000ff0d00720b */ /* 0x000fe40003fcc000 */
[----:B------:R-:W-:Y:S02]  /*0ba0*/  FSEL R15, R15, RZ, P4 ;  /* 0x000000ff0f0f7208 */ /* 0x000fe40002000000 */
[----:B------:R-:W-:Y:S02]  /*0bb0*/  FSETP.GEU.AND P4, PT, R4, 6, PT ;  /* 0x40c000000400780b */ /* 0x000fe40003f8e000 */
[----:B------:R-:W-:-:S02]  /*0bc0*/  FSEL R14, R14, RZ, P5 ;  /* 0x000000ff0e0e7208 */ /* 0x000fc40002800000 */
[----:B------:R-:W-:Y:S02]  /*0bd0*/  FSEL R13, R13, RZ, P6 ;  /* 0x000000ff0d0d7208 */ /* 0x000fe40003000000 */
[----:B------:R-:W-:Y:S02]  /*0be0*/  FSETP.GTU.AND P5, PT, R12, RZ, PT ;  /* 0x000000ff0c00720b */ /* 0x000fe40003fac000 */
[----:B------:R-:W-:Y:S02]  /*0bf0*/  FSETP.NAN.AND P6, PT, R6, R6, PT ;  /* 0x000000060600720b */ /* 0x000fe40003fc8000 */
[----:B------:R-:W-:Y:S02]  /*0c00*/  FSEL R12, R12, RZ, P5 ;  /* 0x000000ff0c0c7208 */ /* 0x000fe40002800000 */
[----:B------:R-:W-:Y:S02]  /*0c10*/  @P2 SEL R6, R6, 0x40c00000, P6 ;  /* 0x40c0000006062807 */ /* 0x000fe40003000000 */
[----:B------:R-:W-:-:S02]  /*0c20*/  FSETP.NAN.AND P5, PT, R5, R5, PT ;  /* 0x000000050500720b */ /* 0x000fc40003fa8000 */
[----:B------:R-:W-:Y:S02]  /*0c30*/  FSETP.GEU.AND P2, PT, R15, 6, PT ;  /* 0x40c000000f00780b */ /* 0x000fe40003f4e000 */
[C---:B------:R-:W-:Y:S02]  /*0c40*/  FSETP.NAN.AND P6, PT, R4.reuse, R4, PT ;  /* 0x000000040400720b */ /* 0x040fe40003fc8000 */
[----:B------:R-:W-:Y:S02]  /*0c50*/  @P3 SEL R5, R5, 0x40c00000, P5 ;  /* 0x40c0000005053807 */ /* 0x000fe40002800000 */
[----:B------:R-:W-:Y:S02]  /*0c60*/  @P4 SEL R4, R4, 0x40c00000, P6 ;  /* 0x40c0000004044807 */ /* 0x000fe40003000000 */
[----:B------:R-:W-:Y:S02]  /*0c70*/  FSETP.GEU.AND P3, PT, R14, 6, PT ;  /* 0x40c000000e00780b */ /* 0x000fe40003f6e000 */
[----:B------:R-:W-:-:S02]  /*0c80*/  FSETP.GEU.AND P5, PT, R13, 6, PT ;  /* 0x40c000000d00780b */ /* 0x000fc40003fae000 */
[----:B------:R-:W-:Y:S02]  /*0c90*/  FSETP.GEU.AND P4, PT, R12, 6, PT ;  /* 0x40c000000c00780b */ /* 0x000fe40003f8e000 */
[C---:B------:R-:W-:Y:S01]  /*0ca0*/  FSETP.NAN.AND P6, PT, R15.reuse, R15, PT ;  /* 0x0000000f0f00720b */ /* 0x040fe20003fc8000 */
[----:B------:R1:W-:Y:S01]  /*0cb0*/  @!P1 STG.E.128 desc[UR4][R8.64], R4 ;  /* 0x0000000408009986 */ /* 0x0003e2000c101d04 */
[----:B------:R-:W-:Y:S02]  /*0cc0*/  FSETP.NAN.AND P1, PT, R14, R14, PT ;  /* 0x0000000e0e00720b */ /* 0x000fe40003f28000 */
[----:B------:R-:W-:Y:S02]  /*0cd0*/  @P2 SEL R15, R15, 0x40c00000, P6 ;  /* 0x40c000000f0f2807 */ /* 0x000fe40003000000 */
[----:B------:R-:W-:Y:S02]  /*0ce0*/  FSETP.NAN.AND P6, PT, R13, R13, PT ;  /* 0x0000000d0d00720b */ /* 0x000fe40003fc8000 */
[----:B------:R-:W-:-:S02]  /*0cf0*/  FSETP.NAN.AND P2, PT, R12, R12, PT ;  /* 0x0000000c0c00720b */ /* 0x000fc40003f48000 */
[----:B------:R-:W-:Y:S02]  /*0d00*/  @P3 SEL R14, R14, 0x40c00000, P1 ;  /* 0x40c000000e0e3807 */ /* 0x000fe40000800000 */
[----:B------:R-:W-:Y:S02]  /*0d10*/  @P5 SEL R13, R13, 0x40c00000, P6 ;  /* 0x40c000000d0d5807 */ /* 0x000fe40003000000 */
[----:B------:R-:W-:Y:S01]  /*0d20*/  @P4 SEL R12, R12, 0x40c00000, P2 ;  /* 0x40c000000c0c4807 */ /* 0x000fe20001000000 */
[----:B------:R-:W-:Y:S06]  /*0d30*/  @P0 EXIT ;  /* 0x000000000000094d */ /* 0x000fec0003800000 */
[----:B------:R-:W-:Y:S01]  /*0d40*/  STG.E.128 desc[UR4][R8.64+0x800], R12 ;  /* 0x0008000c08007986 */ /* 0x000fe2000c101d04 */
[----:B------:R-:W-:Y:S05]  /*0d50*/  EXIT ;  /* 0x000000000000794d */ /* 0x000fea0003800000 */
.L_x_0:
[----:B------:R-:W-:-:S00]  /*0d60*/  BRA `(.L_x_0) ;  /* 0xfffffffc00fc7947 */ /* 0x000fc0000383ffff */
[----:B------:R-:W-:-:S00]  /*0d70*/  NOP ;  /* 0x0000000000007918 */ /* 0x000fc00000000000 */
        /* <DEDUP_REMOVED lines=8> */
.L_x_1:


//--------------------- .nv.global.init           --------------------------
	.section	.nv.global.init,"aw",@progbits
.nv.global.init:
	.type		_$_str,@object
	.size		_$_str,(_$_str_$_2 - _$_str)
_$_str:
        /*0000*/ 	.byte	0x5f, 0x5f, 0x43, 0x55, 0x44, 0x41, 0x5f, 0x46, 0x54, 0x5a, 0x00
	.type		_$_str_$_2,@object
	.size		_$_str_$_2,(.L_1 - _$_str_$_2)
_$_str_$_2:
        /*000b*/ 	.byte	0x5f, 0x5f, 0x43, 0x55, 0x44, 0x41, 0x5f, 0x50, 0x52, 0x45, 0x43, 0x5f, 0x53, 0x51, 0x52, 0x54
        /*001b*/ 	.byte	0x00
.L_1:


//--------------------- .nv.constant0.triton_poi_fused__native_batch_norm_legit_no_training_hardtanh_15 --------------------------
	.section	.nv.constant0.triton_poi_fused__native_batch_norm_legit_no_training_hardtanh_15,"a",@progbits
	.sectionflags	@""
	.align	4
.nv.constant0.triton_poi_fused__native_batch_norm_legit_no_training_hardtanh_15:
	.zero		580
